	.headerflags	@"EF_CUDA_TEXMODE_UNIFIED EF_CUDA_64BIT_ADDRESS EF_CUDA_ACCELERATORS EF_CUDA_SM90 EF_CUDA_VIRTUAL_SM(EF_CUDA_SM90)"
	.elftype	@"ET_EXEC"


//--------------------- .nv.info                  --------------------------
	.section	.nv.info,"",@"SHT_CUDA_INFO"
	.align	4


	//----- nvinfo : EIATTR_REGCOUNT
	.align		4
        /*0000*/ 	.byte	0x04, 0x2f
        /*0002*/ 	.short	(.L_1 - .L_0)
	.align		4
.L_0:
        /*0004*/ 	.word	index@(triton_poi_fused_add_cat_11)
        /*0008*/ 	.word	0x0000000e


	//----- nvinfo : EIATTR_MIN_STACK_SIZE
	.align		4
.L_1:
        /*000c*/ 	.byte	0x04, 0x12
        /*000e*/ 	.short	(.L_3 - .L_2)
	.align		4
.L_2:
        /*0010*/ 	.word	index@(triton_poi_fused_add_cat_11)
        /*0014*/ 	.word	0x00000000


	//----- nvinfo : EIATTR_FRAME_SIZE
	.align		4
.L_3:
        /*0018*/ 	.byte	0x04, 0x11
        /*001a*/ 	.short	(.L_5 - .L_4)
	.align		4
.L_4:
        /*001c*/ 	.word	index@(triton_poi_fused_add_cat_11)
        /*0020*/ 	.word	0x00000000


	//----- nvinfo : EIATTR_MIN_STACK_SIZE
	.align		4
.L_5:
        /*0024*/ 	.byte	0x04, 0x12
        /*0026*/ 	.short	(.L_7 - .L_6)
	.align		4
.L_6:
        /*0028*/ 	.word	index@(triton_poi_fused_add_cat_11)
        /*002c*/ 	.word	0x00000000
.L_7:


//--------------------- .nv.info.triton_poi_fused_add_cat_11 --------------------------
	.section	.nv.info.triton_poi_fused_add_cat_11,"",@"SHT_CUDA_INFO"
	.sectionflags	@""
	.align	4


	//----- nvinfo : EIATTR_CUDA_API_VERSION
	.align		4
        /*0000*/ 	.byte	0x04, 0x37
        /*0002*/ 	.short	(.L_9 - .L_8)
.L_8:
        /*0004*/ 	.word	0x0000007c


	//----- nvinfo : EIATTR_KPARAM_INFO
	.align		4
.L_9:
        /*0008*/ 	.byte	0x04, 0x17
        /*000a*/ 	.short	(.L_11 - .L_10)
.L_10:
        /*000c*/ 	.word	0x00000000
        /*0010*/ 	.short	0x0002
        /*0012*/ 	.short	0x0010
        /*0014*/ 	.byte	0x00, 0xf0, 0x11, 0x00


	//----- nvinfo : EIATTR_KPARAM_INFO
	.align		4
.L_11:
        /*0018*/ 	.byte	0x04, 0x17
        /*001a*/ 	.short	(.L_13 - .L_12)
.L_12:
        /*001c*/ 	.word	0x00000000
        /*0020*/ 	.short	0x0001
        /*0022*/ 	.short	0x0008
        /*0024*/ 	.byte	0x00, 0xf4, 0x21, 0x00


	//----- nvinfo : EIATTR_KPARAM_INFO
	.align		4
.L_13:
        /*0028*/ 	.byte	0x04, 0x17
        /*002a*/ 	.short	(.L_15 - .L_14)
.L_14:
        /*002c*/ 	.word	0x00000000
        /*0030*/ 	.short	0x0000
        /*0032*/ 	.short	0x0000
        /*0034*/ 	.byte	0x00, 0xf4, 0x21, 0x00


	//----- nvinfo : EIATTR_SPARSE_MMA_MASK
	.align		4
.L_15:
        /*0038*/ 	.byte	0x03, 0x50
        /*003a*/ 	.short	0x0000


	//----- nvinfo : EIATTR_MAXREG_COUNT
	.align		4
        /*003c*/ 	.byte	0x03, 0x1b
        /*003e*/ 	.short	0x00ff


	//----- nvinfo : EIATTR_EXIT_INSTR_OFFSETS
	.align		4
        /*0040*/ 	.byte	0x04, 0x1c
        /*0042*/ 	.short	(.L_17 - .L_16)


	//   ....[0]....
.L_16:
        /*0044*/ 	.word	0x000002e0


	//----- nvinfo : EIATTR_REQNTID
	.align		4
.L_17:
        /*0048*/ 	.byte	0x04, 0x10
        /*004a*/ 	.short	(.L_19 - .L_18)
.L_18:
        /*004c*/ 	.word	0x00000080
        /*0050*/ 	.word	0x00000001
        /*0054*/ 	.word	0x00000001


	//----- nvinfo : EIATTR_CBANK_PARAM_SIZE
	.align		4
.L_19:
        /*0058*/ 	.byte	0x03, 0x19
        /*005a*/ 	.short	0x0014


	//----- nvinfo : EIATTR_PARAM_CBANK
	.align		4
        /*005c*/ 	.byte	0x04, 0x0a
        /*005e*/ 	.short	(.L_21 - .L_20)
	.align		4
.L_20:
        /*0060*/ 	.word	index@(.nv.constant0.triton_poi_fused_add_cat_11)
        /*0064*/ 	.short	0x0210
        /*0066*/ 	.short	0x0014


	//----- nvinfo : EIATTR_SW_WAR
	.align		4
.L_21:
        /*0068*/ 	.byte	0x04, 0x36
        /*006a*/ 	.short	(.L_23 - .L_22)
.L_22:
        /*006c*/ 	.word	0x00000008
.L_23:


//--------------------- .nv.callgraph             --------------------------
	.section	.nv.callgraph,"",@"SHT_CUDA_CALLGRAPH"
	.align	4
	.sectionentsize	8
	.align		4
        /*0000*/ 	.word	0x00000000
	.align		4
        /*0004*/ 	.word	0xffffffff
	.align		4
        /*0008*/ 	.word	0x00000000
	.align		4
        /*000c*/ 	.word	0xfffffffe
	.align		4
        /*0010*/ 	.word	0x00000000
	.align		4
        /*0014*/ 	.word	0xfffffffd
	.align		4
        /*0018*/ 	.word	0x00000000
	.align		4
        /*001c*/ 	.word	0xfffffffc


//--------------------- .text.triton_poi_fused_add_cat_11 --------------------------
	.section	.text.triton_poi_fused_add_cat_11,"ax",@progbits
	.align	128
        .global         triton_poi_fused_add_cat_11
        .type           triton_poi_fused_add_cat_11,@function
        .size           triton_poi_fused_add_cat_11,(.L_x_1 - triton_poi_fused_add_cat_11)
        .other          triton_poi_fused_add_cat_11,@"STO_CUDA_ENTRY STV_DEFAULT"
triton_poi_fused_add_cat_11:
.text.triton_poi_fused_add_cat_11:
[----:B------:R-:W-:Y:S01]  /*0000*/  LDC R1, c[0x0][0x28] ;  /* 0x00000a00ff017b82 */ /* 0x000fe20000000800 */
[----:B------:R-:W1:Y:S01]  /*0010*/  S2R R0, SR_TID.X ;  /* 0x0000000000007919 */ /* 0x000e620000002100 */
[----:B------:R-:W-:Y:S01]  /*0020*/  ULDC.64 UR4, c[0x0][0x218] ;  /* 0x0000860000047ab9 */ /* 0x000fe20000000a00 */
[----:B------:R-:W2:Y:S01]  /*0030*/  S2R R3, SR_CTAID.X ;  /* 0x0000000000037919 */ /* 0x000ea20000002500 */
[----:B-1----:R-:W-:Y:S01]  /*0040*/  IMAD.SHL.U32 R0, R0, 0x2, RZ ;  /* 0x0000000200007824 */ /* 0x002fe200078e00ff */
[----:B--2---:R-:W-:-:S04]  /*0050*/  SHF.R.S32.HI R4, RZ, 0x17, R3 ;  /* 0x00000017ff047819 */ /* 0x004fc80000011403 */
[----:B------:R-:W-:Y:S02]  /*0060*/  LOP3.LUT R0, R0, 0xfe, RZ, 0xc0, !PT ;  /* 0x000000fe00007812 */ /* 0x000fe400078ec0ff */
[----:B------:R-:W-:-:S03]  /*0070*/  SGXT R4, R4, 0x1 ;  /* 0x000000010404781a */ /* 0x000fc60000000200 */
[----:B------:R-:W-:-:S05]  /*0080*/  IMAD R7, R3, 0x100, R0 ;  /* 0x0000010003077824 */ /* 0x000fca00078e0200 */
[----:B------:R-:W-:Y:S02]  /*0090*/  SHF.R.S32.HI R0, RZ, 0x1f, R7 ;  /* 0x0000001fff007819 */ /* 0x000fe40000011407 */
[-C--:B------:R-:W-:Y:S02]  /*00a0*/  LEA.HI R4, R4, R7.reuse, RZ, 0xc ;  /* 0x0000000704047211 */ /* 0x080fe400078f60ff */
[----:B------:R-:W-:Y:S02]  /*00b0*/  LEA.HI R0, R0, R7, RZ, 0x6 ;  /* 0x0000000700007211 */ /* 0x000fe400078f30ff */
[----:B------:R-:W-:Y:S02]  /*00c0*/  SHF.R.S32.HI R5, RZ, 0xc, R4 ;  /* 0x0000000cff057819 */ /* 0x000fe40000011404 */
[----:B------:R-:W-:Y:S02]  /*00d0*/  SHF.R.S32.HI R2, RZ, 0x6, R0 ;  /* 0x00000006ff027819 */ /* 0x000fe40000011400 */
[----:B------:R-:W-:Y:S01]  /*00e0*/  LOP3.LUT R4, R0, 0xffffffc0, RZ, 0xc0, !PT ;  /* 0xffffffc000047812 */ /* 0x000fe200078ec0ff */
[----:B------:R-:W-:Y:S01]  /*00f0*/  IMAD.SHL.U32 R6, R5, 0x800, RZ ;  /* 0x0000080005067824 */ /* 0x000fe200078e00ff */
[----:B------:R-:W-:-:S03]  /*0100*/  LEA.HI R3, R2, R2, RZ, 0x6 ;  /* 0x0000000202037211 */ /* 0x000fc600078f30ff */
[----:B------:R-:W-:Y:S01]  /*0110*/  IMAD.IADD R4, R7, 0x1, -R4 ;  /* 0x0000000107047824 */ /* 0x000fe200078e0a04 */
[----:B------:R-:W-:Y:S02]  /*0120*/  LOP3.LUT R3, R3, 0xffffffc0, RZ, 0xc0, !PT ;  /* 0xffffffc003037812 */ /* 0x000fe400078ec0ff */
[----:B------:R-:W-:-:S03]  /*0130*/  SHF.R.S32.HI R8, RZ, 0x1f, R6 ;  /* 0x0000001fff087819 */ /* 0x000fc60000011406 */
[----:B------:R-:W-:Y:S02]  /*0140*/  IMAD.IADD R0, R2, 0x1, -R3 ;  /* 0x0000000102007824 */ /* 0x000fe400078e0a03 */
[----:B------:R-:W1:Y:S02]  /*0150*/  LDC.64 R2, c[0x0][0x210] ;  /* 0x00008400ff027b82 */ /* 0x000e640000000a00 */
[C---:B------:R-:W-:Y:S02]  /*0160*/  IMAD.SHL.U32 R5, R0.reuse, 0x40, RZ ;  /* 0x0000004000057824 */ /* 0x040fe400078e00ff */
[----:B------:R-:W-:-:S03]  /*0170*/  VIADD R9, R0, 0xfffffff0 ;  /* 0xfffffff000097836 */ /* 0x000fc60000000000 */
[----:B------:R-:W-:Y:S02]  /*0180*/  IADD3 R6, P1, P2, R5, R4, R6 ;  /* 0x0000000405067210 */ /* 0x000fe40007a3e006 */
[----:B------:R-:W-:Y:S02]  /*0190*/  SHF.R.S32.HI R4, RZ, 0x1f, R4 ;  /* 0x0000001fff047819 */ /* 0x000fe40000011404 */
[----:B------:R-:W-:Y:S02]  /*01a0*/  SHF.R.S32.HI R5, RZ, 0x1f, R5 ;  /* 0x0000001fff057819 */ /* 0x000fe40000011405 */
[----:B------:R-:W-:Y:S02]  /*01b0*/  ISETP.GE.U32.AND P0, PT, R9, 0x20, PT ;  /* 0x000000200900780c */ /* 0x000fe40003f06070 */
[----:B------:R-:W-:Y:S02]  /*01c0*/  IADD3.X R5, R5, R4, R8, P1, P2 ;  /* 0x0000000405057210 */ /* 0x000fe40000fe4408 */
[----:B------:R-:W-:-:S02]  /*01d0*/  CS2R R8, SRZ ;  /* 0x0000000000087805 */ /* 0x000fc4000001ff00 */
[----:B------:R-:W-:-:S04]  /*01e0*/  LEA R4, P1, R6, UR4, 0x2 ;  /* 0x0000000406047c11 */ /* 0x000fc8000f8210ff */
[----:B------:R-:W-:Y:S01]  /*01f0*/  LEA.HI.X R5, R6, UR5, R5, 0x2, P1 ;  /* 0x0000000506057c11 */ /* 0x000fe200088f1405 */
[----:B------:R-:W-:-:S04]  /*0200*/  ULDC.64 UR4, c[0x0][0x208] ;  /* 0x0000820000047ab9 */ /* 0x000fc80000000a00 */
[----:B------:R-:W2:Y:S01]  /*0210*/  @!P0 LDG.E.64 R8, desc[UR4][R4.64+-0x1000] ;  /* 0xfff0000404088981 */ /* 0x000ea2000c1e1b00 */
[----:B-1----:R-:W-:-:S05]  /*0220*/  IMAD.WIDE R2, R7, 0x4, R2 ;  /* 0x0000000407027825 */ /* 0x002fca00078e0202 */
[----:B------:R-:W3:Y:S01]  /*0230*/  LDG.E.64 R6, desc[UR4][R2.64] ;  /* 0x0000000402067981 */ /* 0x000ee2000c1e1b00 */
[----:B------:R-:W-:Y:S02]  /*0240*/  ISETP.GE.AND P1, PT, R0, 0x10, PT ;  /* 0x000000100000780c */ /* 0x000fe40003f26270 */
[----:B--2---:R-:W-:Y:S02]  /*0250*/  SEL R8, R8, RZ, !P0 ;  /* 0x000000ff08087207 */ /* 0x004fe40004000000 */
[----:B------:R-:W-:Y:S02]  /*0260*/  SEL R9, R9, RZ, !P0 ;  /* 0x000000ff09097207 */ /* 0x000fe40004000000 */
[----:B------:R-:W-:Y:S02]  /*0270*/  FSEL R8, R8, RZ, !P0 ;  /* 0x000000ff08087208 */ /* 0x000fe40004000000 */
[----:B------:R-:W-:Y:S02]  /*0280*/  FSEL R9, R9, RZ, !P0 ;  /* 0x000000ff09097208 */ /* 0x000fe40004000000 */
[----:B------:R-:W-:-:S02]  /*0290*/  FSEL R11, R8, RZ, P1 ;  /* 0x000000ff080b7208 */ /* 0x000fc40000800000 */
[----:B------:R-:W-:-:S03]  /*02a0*/  FSEL R0, R9, RZ, P1 ;  /* 0x000000ff09007208 */ /* 0x000fc60000800000 */
[----:B---3--:R-:W-:Y:S02]  /*02b0*/  FADD R6, R6, R11 ;  /* 0x0000000b06067221 */ /* 0x008fe40000000000 */
[----:B------:R-:W-:-:S05]  /*02c0*/  FADD R7, R7, R0 ;  /* 0x0000000007077221 */ /* 0x000fca0000000000 */
[----:B------:R-:W-:Y:S01]  /*02d0*/  STG.E.64 desc[UR4][R2.64], R6 ;  /* 0x0000000602007986 */ /* 0x000fe2000c101b04 */
[----:B------:R-:W-:Y:S05]  /*02e0*/  EXIT ;  /* 0x000000000000794d */ /* 0x000fea0003800000 */
.L_x_0:
[----:B------:R-:W-:-:S00]  /*02f0*/  BRA `(.L_x_0) ;  /* 0xfffffffc00fc7947 */ /* 0x000fc0000383ffff */
[----:B------:R-:W-:-:S00]  /*0300*/  NOP ;  /* 0x0000000000007918 */ /* 0x000fc00000000000 */
[----:B------:R-:W-:-:S00]  /*0310*/  NOP ;  /* 0x0000000000007918 */ /* 0x000fc00000000000 */
[----:B------:R-:W-:-:S00]  /*0320*/  NOP ;  /* 0x0000000000007918 */ /* 0x000fc00000000000 */
[----:B------:R-:W-:-:S00]  /*0330*/  NOP ;  /* 0x0000000000007918 */ /* 0x000fc00000000000 */
[----:B------:R-:W-:-:S00]  /*0340*/  NOP ;  /* 0x0000000000007918 */ /* 0x000fc00000000000 */
[----:B------:R-:W-:-:S00]  /*0350*/  NOP ;  /* 0x0000000000007918 */ /* 0x000fc00000000000 */
[----:B------:R-:W-:-:S00]  /*0360*/  NOP ;  /* 0x0000000000007918 */ /* 0x000fc00000000000 */
[----:B------:R-:W-:-:S00]  /*0370*/  NOP ;  /* 0x0000000000007918 */ /* 0x000fc00000000000 */
.L_x_1:


//--------------------- .nv.constant0.triton_poi_fused_add_cat_11 --------------------------
	.section	.nv.constant0.triton_poi_fused_add_cat_11,"a",@progbits
	.sectionflags	@""
	.align	4
.nv.constant0.triton_poi_fused_add_cat_11:
	.zero		548
